	.headerflags	@"EF_CUDA_TEXMODE_UNIFIED EF_CUDA_64BIT_ADDRESS EF_CUDA_ACCELERATORS EF_CUDA_SM90 EF_CUDA_VIRTUAL_SM(EF_CUDA_SM90)"
	.elftype	@"ET_EXEC"


//--------------------- .nv.info                  --------------------------
	.section	.nv.info,"",@"SHT_CUDA_INFO"
	.align	4


	//----- nvinfo : EIATTR_REGCOUNT
	.align		4
        /*0000*/ 	.byte	0x04, 0x2f
        /*0002*/ 	.short	(.L_1 - .L_0)
	.align		4
.L_0:
        /*0004*/ 	.word	index@(triton_poi_fused_clone_0)
        /*0008*/ 	.word	0x0000000e


	//----- nvinfo : EIATTR_MIN_STACK_SIZE
	.align		4
.L_1:
        /*000c*/ 	.byte	0x04, 0x12
        /*000e*/ 	.short	(.L_3 - .L_2)
	.align		4
.L_2:
        /*0010*/ 	.word	index@(triton_poi_fused_clone_0)
        /*0014*/ 	.word	0x00000000


	//----- nvinfo : EIATTR_FRAME_SIZE
	.align		4
.L_3:
        /*0018*/ 	.byte	0x04, 0x11
        /*001a*/ 	.short	(.L_5 - .L_4)
	.align		4
.L_4:
        /*001c*/ 	.word	index@(triton_poi_fused_clone_0)
        /*0020*/ 	.word	0x00000000


	//----- nvinfo : EIATTR_MIN_STACK_SIZE
	.align		4
.L_5:
        /*0024*/ 	.byte	0x04, 0x12
        /*0026*/ 	.short	(.L_7 - .L_6)
	.align		4
.L_6:
        /*0028*/ 	.word	index@(triton_poi_fused_clone_0)
        /*002c*/ 	.word	0x00000000
.L_7:


//--------------------- .nv.info.triton_poi_fused_clone_0 --------------------------
	.section	.nv.info.triton_poi_fused_clone_0,"",@"SHT_CUDA_INFO"
	.sectionflags	@""
	.align	4


	//----- nvinfo : EIATTR_CUDA_API_VERSION
	.align		4
        /*0000*/ 	.byte	0x04, 0x37
        /*0002*/ 	.short	(.L_9 - .L_8)
.L_8:
        /*0004*/ 	.word	0x0000007c


	//----- nvinfo : EIATTR_KPARAM_INFO
	.align		4
.L_9:
        /*0008*/ 	.byte	0x04, 0x17
        /*000a*/ 	.short	(.L_11 - .L_10)
.L_10:
        /*000c*/ 	.word	0x00000000
        /*0010*/ 	.short	0x0003
        /*0012*/ 	.short	0x0014
        /*0014*/ 	.byte	0x00, 0xf0, 0x11, 0x00


	//----- nvinfo : EIATTR_KPARAM_INFO
	.align		4
.L_11:
        /*0018*/ 	.byte	0x04, 0x17
        /*001a*/ 	.short	(.L_13 - .L_12)
.L_12:
        /*001c*/ 	.word	0x00000000
        /*0020*/ 	.short	0x0002
        /*0022*/ 	.short	0x0010
        /*0024*/ 	.byte	0x00, 0xf0, 0x11, 0x00


	//----- nvinfo : EIATTR_KPARAM_INFO
	.align		4
.L_13:
        /*0028*/ 	.byte	0x04, 0x17
        /*002a*/ 	.short	(.L_15 - .L_14)
.L_14:
        /*002c*/ 	.word	0x00000000
        /*0030*/ 	.short	0x0001
        /*0032*/ 	.short	0x0008
        /*0034*/ 	.byte	0x00, 0xf4, 0x21, 0x00


	//----- nvinfo : EIATTR_KPARAM_INFO
	.align		4
.L_15:
        /*0038*/ 	.byte	0x04, 0x17
        /*003a*/ 	.short	(.L_17 - .L_16)
.L_16:
        /*003c*/ 	.word	0x00000000
        /*0040*/ 	.short	0x0000
        /*0042*/ 	.short	0x0000
        /*0044*/ 	.byte	0x00, 0xf4, 0x21, 0x00


	//----- nvinfo : EIATTR_SPARSE_MMA_MASK
	.align		4
.L_17:
        /*0048*/ 	.byte	0x03, 0x50
        /*004a*/ 	.short	0x0000


	//----- nvinfo : EIATTR_MAXREG_COUNT
	.align		4
        /*004c*/ 	.byte	0x03, 0x1b
        /*004e*/ 	.short	0x00ff


	//----- nvinfo : EIATTR_EXIT_INSTR_OFFSETS
	.align		4
        /*0050*/ 	.byte	0x04, 0x1c
        /*0052*/ 	.short	(.L_19 - .L_18)


	//   ....[0]....
.L_18:
        /*0054*/ 	.word	0x000002d0


	//   ....[1]....
        /*0058*/ 	.word	0x00000330


	//----- nvinfo : EIATTR_REQNTID
	.align		4
.L_19:
        /*005c*/ 	.byte	0x04, 0x10
        /*005e*/ 	.short	(.L_21 - .L_20)
.L_20:
        /*0060*/ 	.word	0x00000080
        /*0064*/ 	.word	0x00000001
        /*0068*/ 	.word	0x00000001


	//----- nvinfo : EIATTR_CBANK_PARAM_SIZE
	.align		4
.L_21:
        /*006c*/ 	.byte	0x03, 0x19
        /*006e*/ 	.short	0x0018


	//----- nvinfo : EIATTR_PARAM_CBANK
	.align		4
        /*0070*/ 	.byte	0x04, 0x0a
        /*0072*/ 	.short	(.L_23 - .L_22)
	.align		4
.L_22:
        /*0074*/ 	.word	index@(.nv.constant0.triton_poi_fused_clone_0)
        /*0078*/ 	.short	0x0210
        /*007a*/ 	.short	0x0018


	//----- nvinfo : EIATTR_SW_WAR
	.align		4
.L_23:
        /*007c*/ 	.byte	0x04, 0x36
        /*007e*/ 	.short	(.L_25 - .L_24)
.L_24:
        /*0080*/ 	.word	0x00000008
.L_25:


//--------------------- .nv.callgraph             --------------------------
	.section	.nv.callgraph,"",@"SHT_CUDA_CALLGRAPH"
	.align	4
	.sectionentsize	8
	.align		4
        /*0000*/ 	.word	0x00000000
	.align		4
        /*0004*/ 	.word	0xffffffff
	.align		4
        /*0008*/ 	.word	0x00000000
	.align		4
        /*000c*/ 	.word	0xfffffffe
	.align		4
        /*0010*/ 	.word	0x00000000
	.align		4
        /*0014*/ 	.word	0xfffffffd
	.align		4
        /*0018*/ 	.word	0x00000000
	.align		4
        /*001c*/ 	.word	0xfffffffc


//--------------------- .text.triton_poi_fused_clone_0 --------------------------
	.section	.text.triton_poi_fused_clone_0,"ax",@progbits
	.sectionflags	@"SHF_BARRIERS=1"
	.align	128
        .global         triton_poi_fused_clone_0
        .type           triton_poi_fused_clone_0,@function
        .size           triton_poi_fused_clone_0,(.L_x_1 - triton_poi_fused_clone_0)
        .other          triton_poi_fused_clone_0,@"STO_CUDA_ENTRY STV_DEFAULT"
triton_poi_fused_clone_0:
.text.triton_poi_fused_clone_0:
[----:B------:R-:W0:Y:S02]  /*0000*/  LDC R1, c[0x0][0x28] ;  /* 0x00000a00ff017b82 */ /* 0x000e240000000800 */
[----:B------:R-:W1:Y:S01]  /*0010*/  S2R R5, SR_CTAID.Y ;  /* 0x0000000000057919 */ /* 0x000e620000002600 */
[----:B------:R-:W2:Y:S01]  /*0020*/  LDC.64 R2, c[0x0][0x210] ;  /* 0x00008400ff027b82 */ /* 0x000ea20000000a00 */
[----:B------:R-:W-:Y:S01]  /*0030*/  ULDC.64 UR6, c[0x0][0x208] ;  /* 0x0000820000067ab9 */ /* 0x000fe20000000a00 */
[----:B------:R-:W3:Y:S01]  /*0040*/  S2R R0, SR_TID.X ;  /* 0x0000000000007919 */ /* 0x000ee20000002100 */
[----:B------:R-:W4:Y:S01]  /*0050*/  S2R R6, SR_CTAID.X ;  /* 0x0000000000067919 */ /* 0x000f220000002500 */
[----:B-1----:R-:W-:Y:S01]  /*0060*/  IMAD.SHL.U32 R5, R5, 0x20, RZ ;  /* 0x0000002005057824 */ /* 0x002fe200078e00ff */
[----:B---3--:R-:W-:-:S04]  /*0070*/  SHF.R.U32.HI R8, RZ, 0x5, R0 ;  /* 0x00000005ff087819 */ /* 0x008fc80000011600 */
[----:B------:R-:W-:-:S04]  /*0080*/  LOP3.LUT R4, R5, 0x1f, R0, 0xf8, !PT ;  /* 0x0000001f05047812 */ /* 0x000fc800078ef800 */
[----:B------:R-:W-:-:S04]  /*0090*/  SHF.R.S32.HI R7, RZ, 0x1f, R4 ;  /* 0x0000001fff077819 */ /* 0x000fc80000011404 */
[----:B------:R-:W-:Y:S01]  /*00a0*/  LEA.HI R9, R7, R4, RZ, 0x4 ;  /* 0x0000000407097211 */ /* 0x000fe200078f20ff */
[----:B----4-:R-:W-:Y:S01]  /*00b0*/  IMAD.SHL.U32 R7, R6, 0x4, RZ ;  /* 0x0000000406077824 */ /* 0x010fe200078e00ff */
[----:B------:R-:W-:Y:S02]  /*00c0*/  SGXT.U32 R6, R8, 0x2 ;  /* 0x000000020806781a */ /* 0x000fe40000000000 */
[C---:B------:R-:W-:Y:S01]  /*00d0*/  LOP3.LUT R11, R9.reuse, 0xfffffff0, RZ, 0xc0, !PT ;  /* 0xfffffff0090b7812 */ /* 0x040fe200078ec0ff */
[----:B------:R-:W-:Y:S01]  /*00e0*/  IMAD.SHL.U32 R9, R9, 0x4, RZ ;  /* 0x0000000409097824 */ /* 0x000fe200078e00ff */
[----:B------:R-:W-:-:S03]  /*00f0*/  LOP3.LUT R8, R7, R6, RZ, 0xfc, !PT ;  /* 0x0000000607087212 */ /* 0x000fc600078efcff */
[----:B------:R-:W-:Y:S01]  /*0100*/  IMAD.IADD R11, R4, 0x1, -R11 ;  /* 0x00000001040b7824 */ /* 0x000fe200078e0a0b */
[----:B------:R-:W-:-:S03]  /*0110*/  ISETP.GE.AND P0, PT, R8, 0x4, PT ;  /* 0x000000040800780c */ /* 0x000fc60003f06270 */
[----:B------:R-:W-:Y:S01]  /*0120*/  IMAD R11, R8, 0x10, R11 ;  /* 0x00000010080b7824 */ /* 0x000fe200078e020b */
[----:B------:R-:W-:Y:S02]  /*0130*/  LOP3.LUT R8, R9, 0xffffffc0, RZ, 0xc0, !PT ;  /* 0xffffffc009087812 */ /* 0x000fe400078ec0ff */
[----:B------:R-:W-:-:S03]  /*0140*/  ISETP.LT.AND P0, PT, R4, 0x40, !P0 ;  /* 0x000000400400780c */ /* 0x000fc60004701270 */
[----:B------:R-:W-:Y:S02]  /*0150*/  IMAD.IADD R11, R11, 0x1, R8 ;  /* 0x000000010b0b7824 */ /* 0x000fe400078e0208 */
[----:B------:R-:W-:Y:S02]  /*0160*/  IMAD.MOV.U32 R8, RZ, RZ, RZ ;  /* 0x000000ffff087224 */ /* 0x000fe400078e00ff */
[----:B--2---:R-:W-:-:S06]  /*0170*/  IMAD.WIDE R2, R11, 0x4, R2 ;  /* 0x000000040b027825 */ /* 0x004fcc00078e0202 */
[----:B------:R1:W2:Y:S01]  /*0180*/  @P0 LDG.E.EL R8, desc[UR6][R2.64] ;  /* 0x0000000602080981 */ /* 0x0002a2000c2e1900 */
[----:B------:R-:W3:Y:S01]  /*0190*/  S2UR UR5, SR_CgaCtaId ;  /* 0x00000000000579c3 */ /* 0x000ee20000008800 */
[----:B------:R-:W-:Y:S01]  /*01a0*/  IMAD.SHL.U32 R9, R0, 0x4, RZ ;  /* 0x0000000400097824 */ /* 0x000fe200078e00ff */
[----:B------:R-:W-:Y:S01]  /*01b0*/  UMOV UR4, 0x400 ;  /* 0x0000040000047882 */ /* 0x000fe20000000000 */
[----:B------:R-:W-:-:S03]  /*01c0*/  SHF.R.U32.HI R4, RZ, 0x2, R0 ;  /* 0x00000002ff047819 */ /* 0x000fc60000011600 */
[----:B------:R-:W-:Y:S02]  /*01d0*/  LOP3.LUT R10, R6, 0x7c, R9, 0xf8, !PT ;  /* 0x0000007c060a7812 */ /* 0x000fe400078ef809 */
[----:B------:R-:W-:Y:S02]  /*01e0*/  SHF.R.U32.HI R9, RZ, 0x2, R9 ;  /* 0x00000002ff097819 */ /* 0x000fe40000011609 */
[----:B------:R-:W-:Y:S02]  /*01f0*/  LOP3.LUT R6, R7, 0x3, R0, 0xf8, !PT ;  /* 0x0000000307067812 */ /* 0x000fe400078ef800 */
[----:B------:R-:W-:Y:S02]  /*0200*/  SGXT.U32 R7, R9, 0x5 ;  /* 0x000000050907781a */ /* 0x000fe40000000000 */
[----:B------:R-:W-:Y:S02]  /*0210*/  SGXT.U32 R4, R4, 0x5 ;  /* 0x000000050404781a */ /* 0x000fe40000000000 */
[----:B------:R-:W-:Y:S01]  /*0220*/  ISETP.GE.AND P0, PT, R6, 0x4, PT ;  /* 0x000000040600780c */ /* 0x000fe20003f06270 */
[----:B------:R-:W-:Y:S01]  /*0230*/  IMAD.IADD R7, R10, 0x1, R7 ;  /* 0x000000010a077824 */ /* 0x000fe200078e0207 */
[----:B------:R-:W-:-:S02]  /*0240*/  LOP3.LUT R5, R5, R4, RZ, 0xfc, !PT ;  /* 0x0000000405057212 */ /* 0x000fc400078efcff */
[----:B-1----:R-:W-:Y:S02]  /*0250*/  LOP3.LUT R3, R0, 0x7f, RZ, 0xc0, !PT ;  /* 0x0000007f00037812 */ /* 0x002fe400078ec0ff */
[----:B------:R-:W-:Y:S01]  /*0260*/  ISETP.LT.AND P0, PT, R5, 0x40, !P0 ;  /* 0x000000400500780c */ /* 0x000fe20004701270 */
[----:B---3--:R-:W-:Y:S02]  /*0270*/  UPRMT UR4, UR5, 0x654, UR4 ;  /* 0x0000065405047896 */ /* 0x008fe40008000004 */
[----:B------:R-:W-:-:S04]  /*0280*/  IMAD.IADD R3, R4, 0x1, R3 ;  /* 0x0000000104037824 */ /* 0x000fc800078e0203 */
[----:B------:R-:W-:Y:S02]  /*0290*/  LEA R7, R7, UR4, 0x2 ;  /* 0x0000000407077c11 */ /* 0x000fe4000f8e10ff */
[----:B------:R-:W-:-:S03]  /*02a0*/  LEA R0, R3, UR4, 0x2 ;  /* 0x0000000403007c11 */ /* 0x000fc6000f8e10ff */
[----:B--2---:R1:W-:Y:S01]  /*02b0*/  STS [R7], R8 ;  /* 0x0000000807007388 */ /* 0x0043e20000000800 */
[----:B------:R-:W-:Y:S06]  /*02c0*/  BAR.SYNC.DEFER_BLOCKING 0x0 ;  /* 0x0000000000007b1d */ /* 0x000fec0000010000 */
[----:B-1----:R-:W-:Y:S05]  /*02d0*/  @!P0 EXIT ;  /* 0x000000000000894d */ /* 0x002fea0003800000 */
[----:B------:R-:W0:Y:S01]  /*02e0*/  LDS R7, [R0] ;  /* 0x0000000000077984 */ /* 0x000e220000000800 */
[----:B------:R-:W1:Y:S01]  /*02f0*/  LDC.64 R2, c[0x0][0x218] ;  /* 0x00008600ff027b82 */ /* 0x000e620000000a00 */
[----:B------:R-:W-:-:S04]  /*0300*/  IMAD R5, R5, 0x4, R6 ;  /* 0x0000000405057824 */ /* 0x000fc800078e0206 */
[----:B-1----:R-:W-:-:S05]  /*0310*/  IMAD.WIDE R2, R5, 0x4, R2 ;  /* 0x0000000405027825 */ /* 0x002fca00078e0202 */
[----:B0-----:R-:W-:Y:S01]  /*0320*/  STG.E desc[UR6][R2.64], R7 ;  /* 0x0000000702007986 */ /* 0x001fe2000c101906 */
[----:B------:R-:W-:Y:S05]  /*0330*/  EXIT ;  /* 0x000000000000794d */ /* 0x000fea0003800000 */
.L_x_0:
[----:B------:R-:W-:-:S00]  /*0340*/  BRA `(.L_x_0) ;  /* 0xfffffffc00fc7947 */ /* 0x000fc0000383ffff */
[----:B------:R-:W-:-:S00]  /*0350*/  NOP ;  /* 0x0000000000007918 */ /* 0x000fc00000000000 */
        /* <DEDUP_REMOVED lines=10> */
.L_x_1:


//--------------------- .nv.shared.triton_poi_fused_clone_0 --------------------------
	.section	.nv.shared.triton_poi_fused_clone_0,"aw",@nobits
	.sectionflags	@""
	.align	16
	.zero		1024


//--------------------- .nv.constant0.triton_poi_fused_clone_0 --------------------------
	.section	.nv.constant0.triton_poi_fused_clone_0,"a",@progbits
	.sectionflags	@""
	.align	4
.nv.constant0.triton_poi_fused_clone_0:
	.zero		552
